//
// Generated by NVIDIA NVVM Compiler
//
// Compiler Build ID: CL-36424714
// Cuda compilation tools, release 13.0, V13.0.88
// Based on NVVM 20.0.0
//

.version 9.0
.target sm_100
.address_size 64

	// .globl	_Z6VecAddPiii

.visible .entry _Z6VecAddPiii(
	.param .u64 .ptr .align 1 _Z6VecAddPiii_param_0,
	.param .u32 _Z6VecAddPiii_param_1,
	.param .u32 _Z6VecAddPiii_param_2
)
{
	.reg .b32 	%r<6>;
	.reg .b64 	%rd<5>;

	ld.param.u64 	%rd1, [_Z6VecAddPiii_param_0];
	ld.param.u32 	%r1, [_Z6VecAddPiii_param_1];
	ld.param.u32 	%r2, [_Z6VecAddPiii_param_2];
	cvta.to.global.u64 	%rd2, %rd1;
	mov.u32 	%r3, %tid.x;
	add.s32 	%r4, %r1, %r3;
	add.s32 	%r5, %r4, %r2;
	mul.wide.u32 	%rd3, %r3, 4;
	add.s64 	%rd4, %rd2, %rd3;
	st.global.u32 	[%rd4], %r5;
	ret;

}


// ===== COMPILED SASS (sm_100) =====

	.target	sm_100

	.elftype	@"ET_EXEC"


//--------------------- .note.nv.tkinfo           --------------------------
	.section	.note.nv.tkinfo,"",@"SHT_NOTE"
	.sectionflags	@"SHF_NOTE_NV_TKINFO"
	.tkinfo
        /*0018*/ 	.word	0x00000002
        /*0030*/ 	.string	""
        /*0030*/ 	.string	"ptxas"
        /*0030*/ 	.string	"Cuda compilation tools, release 13.0, V13.0.88"
        /*0030*/ 	.string	"Build cuda_13.0.r13.0/compiler.36424714_0"
        /*0030*/ 	.string	"-arch sm_100 -m 64 "



//--------------------- .note.nv.cuinfo           --------------------------
	.section	.note.nv.cuinfo,"",@"SHT_NOTE"
	.sectionflags	@"SHF_NOTE_NV_CUINFO"
        /*0018*/ 	.short	0x0002
        /*001a*/ 	.short	0x0064
        /*001c*/ 	.short	0x0082
	.zero		2


//--------------------- .nv.info                  --------------------------
	.section	.nv.info,"",@"SHT_CUDA_INFO"
	.align	4


	//----- nvinfo : EIATTR_REGCOUNT
	.align		4
        /*0000*/ 	.byte	0x04, 0x2f
        /*0002*/ 	.short	(.L_1 - .L_0)
	.align		4
.L_0:
        /*0004*/ 	.word	index@(_Z6VecAddPiii)
        /*0008*/ 	.word	0x0000000a


	//----- nvinfo : EIATTR_FRAME_SIZE
	.align		4
.L_1:
        /*000c*/ 	.byte	0x04, 0x11
        /*000e*/ 	.short	(.L_3 - .L_2)
	.align		4
.L_2:
        /*0010*/ 	.word	index@(_Z6VecAddPiii)
        /*0014*/ 	.word	0x00000000


	//----- nvinfo : EIATTR_MIN_STACK_SIZE
	.align		4
.L_3:
        /*0018*/ 	.byte	0x04, 0x12
        /*001a*/ 	.short	(.L_5 - .L_4)
	.align		4
.L_4:
        /*001c*/ 	.word	index@(_Z6VecAddPiii)
        /*0020*/ 	.word	0x00000000
.L_5:


//--------------------- .nv.compat                --------------------------
	.section	.nv.compat,"",@"SHT_CUDA_COMPAT_INFO"
	.align	4
        /*0000*/ 	.byte	0x02, 0x09, 0x00, 0x00, 0x02, 0x02, 0x01, 0x00, 0x02, 0x05, 0x05, 0x00, 0x03, 0x07, 0x01, 0x01
        /*0010*/ 	.byte	0x02, 0x03, 0x00, 0x00, 0x02, 0x06, 0x01, 0x00, 0x04, 0x0b, 0x08, 0x00, 0x09, 0x00, 0x00, 0x00
        /*0020*/ 	.byte	0x00, 0x00, 0x00, 0x00


//--------------------- .nv.info._Z6VecAddPiii    --------------------------
	.section	.nv.info._Z6VecAddPiii,"",@"SHT_CUDA_INFO"
	.sectionflags	@""
	.align	4


	//----- nvinfo : EIATTR_CUDA_API_VERSION
	.align		4
        /*0000*/ 	.byte	0x04, 0x37
        /*0002*/ 	.short	(.L_7 - .L_6)
.L_6:
        /*0004*/ 	.word	0x00000082


	//----- nvinfo : EIATTR_KPARAM_INFO
	.align		4
.L_7:
        /*0008*/ 	.byte	0x04, 0x17
        /*000a*/ 	.short	(.L_9 - .L_8)
.L_8:
        /*000c*/ 	.word	0x00000000
        /*0010*/ 	.short	0x0002
        /*0012*/ 	.short	0x000c
        /*0014*/ 	.byte	0x00, 0xf0, 0x11, 0x00


	//----- nvinfo : EIATTR_KPARAM_INFO
	.align		4
.L_9:
        /*0018*/ 	.byte	0x04, 0x17
        /*001a*/ 	.short	(.L_11 - .L_10)
.L_10:
        /*001c*/ 	.word	0x00000000
        /*0020*/ 	.short	0x0001
        /*0022*/ 	.short	0x0008
        /*0024*/ 	.byte	0x00, 0xf0, 0x11, 0x00


	//----- nvinfo : EIATTR_KPARAM_INFO
	.align		4
.L_11:
        /*0028*/ 	.byte	0x04, 0x17
        /*002a*/ 	.short	(.L_13 - .L_12)
.L_12:
        /*002c*/ 	.word	0x00000000
        /*0030*/ 	.short	0x0000
        /*0032*/ 	.short	0x0000
        /*0034*/ 	.byte	0x00, 0xf5, 0x21, 0x00


	//----- nvinfo : EIATTR_SPARSE_MMA_MASK
	.align		4
.L_13:
        /*0038*/ 	.byte	0x03, 0x50
        /*003a*/ 	.short	0x0000


	//----- nvinfo : EIATTR_MAXREG_COUNT
	.align		4
        /*003c*/ 	.byte	0x03, 0x1b
        /*003e*/ 	.short	0x00ff


	//----- nvinfo : EIATTR_MERCURY_ISA_VERSION
	.align		4
        /*0040*/ 	.byte	0x03, 0x5f
        /*0042*/ 	.short	0x0101


	//----- nvinfo : EIATTR_VRC_CTA_INIT_COUNT
	.align		4
        /*0044*/ 	.byte	0x02, 0x4a
	.zero		1
	.zero		1


	//----- nvinfo : EIATTR_EXIT_INSTR_OFFSETS
	.align		4
        /*0048*/ 	.byte	0x04, 0x1c
        /*004a*/ 	.short	(.L_15 - .L_14)


	//   ....[0]....
.L_14:
        /*004c*/ 	.word	0x00000080


	//----- nvinfo : EIATTR_CBANK_PARAM_SIZE
	.align		4
.L_15:
        /*0050*/ 	.byte	0x03, 0x19
        /*0052*/ 	.short	0x0010


	//----- nvinfo : EIATTR_PARAM_CBANK
	.align		4
        /*0054*/ 	.byte	0x04, 0x0a
        /*0056*/ 	.short	(.L_17 - .L_16)
	.align		4
.L_16:
        /*0058*/ 	.word	index@(.nv.constant0._Z6VecAddPiii)
        /*005c*/ 	.short	0x0380
        /*005e*/ 	.short	0x0010


	//----- nvinfo : EIATTR_SW_WAR
	.align		4
.L_17:
        /*0060*/ 	.byte	0x04, 0x36
        /*0062*/ 	.short	(.L_19 - .L_18)
.L_18:
        /*0064*/ 	.word	0x00000008
.L_19:


//--------------------- .nv.callgraph             --------------------------
	.section	.nv.callgraph,"",@"SHT_CUDA_CALLGRAPH"
	.align	4
	.sectionentsize	8
	.align		4
        /*0000*/ 	.word	0x00000000
	.align		4
        /*0004*/ 	.word	0xffffffff
	.align		4
        /*0008*/ 	.word	0x00000000
	.align		4
        /*000c*/ 	.word	0xfffffffe
	.align		4
        /*0010*/ 	.word	0x00000000
	.align		4
        /*0014*/ 	.word	0xfffffffd
	.align		4
        /*0018*/ 	.word	0x00000000
	.align		4
        /*001c*/ 	.word	0xfffffffc


//--------------------- .text._Z6VecAddPiii       --------------------------
	.section	.text._Z6VecAddPiii,"ax",@progbits
	.align	128
        .global         _Z6VecAddPiii
        .type           _Z6VecAddPiii,@function
        .size           _Z6VecAddPiii,(.L_x_1 - _Z6VecAddPiii)
        .other          _Z6VecAddPiii,@"STO_CUDA_ENTRY STV_DEFAULT"
_Z6VecAddPiii:
.text._Z6VecAddPiii:
[----:B------:R-:W-:Y:S01]  /*0000*/  LDC R1, c[0x0][0x37c] ;  /* 0x0000df00ff017b82 */ /* 0x000fe20000000800 */
[----:B------:R-:W0:Y:S07]  /*0010*/  S2R R7, SR_TID.X ;  /* 0x0000000000077919 */ /* 0x000e2e0000002100 */
[----:B------:R-:W0:Y:S01]  /*0020*/  LDC.64 R4, c[0x0][0x388] ;  /* 0x0000e200ff047b82 */ /* 0x000e220000000a00 */
[----:B------:R-:W1:Y:S07]  /*0030*/  LDCU.64 UR4, c[0x0][0x358] ;  /* 0x00006b00ff0477ac */ /* 0x000e6e0008000a00 */
[----:B------:R-:W2:Y:S01]  /*0040*/  LDC.64 R2, c[0x0][0x380] ;  /* 0x0000e000ff027b82 */ /* 0x000ea20000000a00 */
[----:B0-----:R-:W-:Y:S01]  /*0050*/  IADD3 R5, PT, PT, R5, R7, R4 ;  /* 0x0000000705057210 */ /* 0x001fe20007ffe004 */
[----:B--2---:R-:W-:-:S05]  /*0060*/  IMAD.WIDE.U32 R2, R7, 0x4, R2 ;  /* 0x0000000407027825 */ /* 0x004fca00078e0002 */
[----:B-1----:R-:W-:Y:S01]  /*0070*/  STG.E desc[UR4][R2.64], R5 ;  /* 0x0000000502007986 */ /* 0x002fe2000c101904 */
[----:B------:R-:W-:Y:S05]  /*0080*/  EXIT ;  /* 0x000000000000794d */ /* 0x000fea0003800000 */
.L_x_0:
[----:B------:R-:W-:-:S00]  /*0090*/  BRA `(.L_x_0) ;  /* 0xfffffffc00fc7947 */ /* 0x000fc0000383ffff */
[----:B------:R-:W-:-:S00]  /*00a0*/  NOP ;  /* 0x0000000000007918 */ /* 0x000fc00000000000 */
        /* <DEDUP_REMOVED lines=13> */
.L_x_1:


//--------------------- .nv.shared.reserved.0     --------------------------
	.section	.nv.shared.reserved.0,"aw",@nobits
	.weak		__nv_reservedSMEM_offset_0_alias
	.size		__nv_reservedSMEM_offset_0_alias, 0, 64
	.other		__nv_reservedSMEM_offset_0_alias,@"STO_CUDA_RESERVED_SHARED STV_DEFAULT"
__nv_reservedSMEM_offset_0_alias:
	.zero		0
	.zero		64


//--------------------- .nv.constant0._Z6VecAddPiii --------------------------
	.section	.nv.constant0._Z6VecAddPiii,"a",@progbits
	.sectionflags	@""
	.align	4
.nv.constant0._Z6VecAddPiii:
	.zero		912


//--------------------- SYMBOLS --------------------------

	.type		.nv.reservedSmem.offset0,@object
	.size		.nv.reservedSmem.offset0,0x4
